//
// Generated by NVIDIA NVVM Compiler
//
// Compiler Build ID: CL-36424714
// Cuda compilation tools, release 13.0, V13.0.88
// Based on NVVM 20.0.0
//

.version 9.0
.target sm_100
.address_size 64

	// .globl	_Z15mean_kernel_devPKfPf

.visible .entry _Z15mean_kernel_devPKfPf(
	.param .u64 .ptr .align 1 _Z15mean_kernel_devPKfPf_param_0,
	.param .u64 .ptr .align 1 _Z15mean_kernel_devPKfPf_param_1
)
{
	.reg .pred 	%p<2>;
	.reg .b32 	%r<5>;
	.reg .b32 	%f<34>;
	.reg .b64 	%rd<8>;

	ld.param.u64 	%rd1, [_Z15mean_kernel_devPKfPf_param_0];
	ld.param.u64 	%rd2, [_Z15mean_kernel_devPKfPf_param_1];
	mov.u32 	%r2, %ctaid.x;
	mov.u32 	%r3, %ntid.x;
	mov.u32 	%r4, %tid.x;
	mad.lo.s32 	%r1, %r2, %r3, %r4;
	setp.gt.s32 	%p1, %r1, 127;
	@%p1 bra 	$L__BB0_2;
	cvta.to.global.u64 	%rd3, %rd2;
	cvta.to.global.u64 	%rd4, %rd1;
	mul.wide.s32 	%rd5, %r1, 4;
	add.s64 	%rd6, %rd4, %rd5;
	ld.global.nc.f32 	%f1, [%rd6];
	add.f32 	%f2, %f1, 0f00000000;
	ld.global.nc.f32 	%f3, [%rd6+512];
	add.f32 	%f4, %f2, %f3;
	ld.global.nc.f32 	%f5, [%rd6+1024];
	add.f32 	%f6, %f4, %f5;
	ld.global.nc.f32 	%f7, [%rd6+1536];
	add.f32 	%f8, %f6, %f7;
	ld.global.nc.f32 	%f9, [%rd6+2048];
	add.f32 	%f10, %f8, %f9;
	ld.global.nc.f32 	%f11, [%rd6+2560];
	add.f32 	%f12, %f10, %f11;
	ld.global.nc.f32 	%f13, [%rd6+3072];
	add.f32 	%f14, %f12, %f13;
	ld.global.nc.f32 	%f15, [%rd6+3584];
	add.f32 	%f16, %f14, %f15;
	ld.global.nc.f32 	%f17, [%rd6+4096];
	add.f32 	%f18, %f16, %f17;
	ld.global.nc.f32 	%f19, [%rd6+4608];
	add.f32 	%f20, %f18, %f19;
	ld.global.nc.f32 	%f21, [%rd6+5120];
	add.f32 	%f22, %f20, %f21;
	ld.global.nc.f32 	%f23, [%rd6+5632];
	add.f32 	%f24, %f22, %f23;
	ld.global.nc.f32 	%f25, [%rd6+6144];
	add.f32 	%f26, %f24, %f25;
	ld.global.nc.f32 	%f27, [%rd6+6656];
	add.f32 	%f28, %f26, %f27;
	ld.global.nc.f32 	%f29, [%rd6+7168];
	add.f32 	%f30, %f28, %f29;
	ld.global.nc.f32 	%f31, [%rd6+7680];
	add.f32 	%f32, %f30, %f31;
	mul.f32 	%f33, %f32, 0f3D800000;
	add.s64 	%rd7, %rd3, %rd5;
	st.global.f32 	[%rd7], %f33;
$L__BB0_2:
	ret;

}


// ===== COMPILED SASS (sm_100) =====

	.target	sm_100

	.elftype	@"ET_EXEC"


//--------------------- .note.nv.tkinfo           --------------------------
	.section	.note.nv.tkinfo,"",@"SHT_NOTE"
	.sectionflags	@"SHF_NOTE_NV_TKINFO"
	.tkinfo
        /*0018*/ 	.word	0x00000002
        /*0030*/ 	.string	""
        /*0030*/ 	.string	"ptxas"
        /*0030*/ 	.string	"Cuda compilation tools, release 13.0, V13.0.88"
        /*0030*/ 	.string	"Build cuda_13.0.r13.0/compiler.36424714_0"
        /*0030*/ 	.string	"-arch sm_100 -m 64 "



//--------------------- .note.nv.cuinfo           --------------------------
	.section	.note.nv.cuinfo,"",@"SHT_NOTE"
	.sectionflags	@"SHF_NOTE_NV_CUINFO"
        /*0018*/ 	.short	0x0002
        /*001a*/ 	.short	0x0064
        /*001c*/ 	.short	0x0082
	.zero		2


//--------------------- .nv.info                  --------------------------
	.section	.nv.info,"",@"SHT_CUDA_INFO"
	.align	4


	//----- nvinfo : EIATTR_REGCOUNT
	.align		4
        /*0000*/ 	.byte	0x04, 0x2f
        /*0002*/ 	.short	(.L_1 - .L_0)
	.align		4
.L_0:
        /*0004*/ 	.word	index@(_Z15mean_kernel_devPKfPf)
        /*0008*/ 	.word	0x0000001e


	//----- nvinfo : EIATTR_FRAME_SIZE
	.align		4
.L_1:
        /*000c*/ 	.byte	0x04, 0x11
        /*000e*/ 	.short	(.L_3 - .L_2)
	.align		4
.L_2:
        /*0010*/ 	.word	index@(_Z15mean_kernel_devPKfPf)
        /*0014*/ 	.word	0x00000000


	//----- nvinfo : EIATTR_MIN_STACK_SIZE
	.align		4
.L_3:
        /*0018*/ 	.byte	0x04, 0x12
        /*001a*/ 	.short	(.L_5 - .L_4)
	.align		4
.L_4:
        /*001c*/ 	.word	index@(_Z15mean_kernel_devPKfPf)
        /*0020*/ 	.word	0x00000000
.L_5:


//--------------------- .nv.compat                --------------------------
	.section	.nv.compat,"",@"SHT_CUDA_COMPAT_INFO"
	.align	4
        /*0000*/ 	.byte	0x02, 0x09, 0x00, 0x00, 0x02, 0x02, 0x01, 0x00, 0x02, 0x05, 0x05, 0x00, 0x03, 0x07, 0x01, 0x01
        /*0010*/ 	.byte	0x02, 0x03, 0x00, 0x00, 0x02, 0x06, 0x01, 0x00, 0x04, 0x0b, 0x08, 0x00, 0x09, 0x00, 0x00, 0x00
        /*0020*/ 	.byte	0x00, 0x00, 0x00, 0x00


//--------------------- .nv.info._Z15mean_kernel_devPKfPf --------------------------
	.section	.nv.info._Z15mean_kernel_devPKfPf,"",@"SHT_CUDA_INFO"
	.sectionflags	@""
	.align	4


	//----- nvinfo : EIATTR_CUDA_API_VERSION
	.align		4
        /*0000*/ 	.byte	0x04, 0x37
        /*0002*/ 	.short	(.L_7 - .L_6)
.L_6:
        /*0004*/ 	.word	0x00000082


	//----- nvinfo : EIATTR_KPARAM_INFO
	.align		4
.L_7:
        /*0008*/ 	.byte	0x04, 0x17
        /*000a*/ 	.short	(.L_9 - .L_8)
.L_8:
        /*000c*/ 	.word	0x00000000
        /*0010*/ 	.short	0x0001
        /*0012*/ 	.short	0x0008
        /*0014*/ 	.byte	0x00, 0xf5, 0x21, 0x00


	//----- nvinfo : EIATTR_KPARAM_INFO
	.align		4
.L_9:
        /*0018*/ 	.byte	0x04, 0x17
        /*001a*/ 	.short	(.L_11 - .L_10)
.L_10:
        /*001c*/ 	.word	0x00000000
        /*0020*/ 	.short	0x0000
        /*0022*/ 	.short	0x0000
        /*0024*/ 	.byte	0x00, 0xf5, 0x21, 0x00


	//----- nvinfo : EIATTR_SPARSE_MMA_MASK
	.align		4
.L_11:
        /*0028*/ 	.byte	0x03, 0x50
        /*002a*/ 	.short	0x0000


	//----- nvinfo : EIATTR_MAXREG_COUNT
	.align		4
        /*002c*/ 	.byte	0x03, 0x1b
        /*002e*/ 	.short	0x00ff


	//----- nvinfo : EIATTR_MERCURY_ISA_VERSION
	.align		4
        /*0030*/ 	.byte	0x03, 0x5f
        /*0032*/ 	.short	0x0101


	//----- nvinfo : EIATTR_VRC_CTA_INIT_COUNT
	.align		4
        /*0034*/ 	.byte	0x02, 0x4a
	.zero		1
	.zero		1


	//----- nvinfo : EIATTR_EXIT_INSTR_OFFSETS
	.align		4
        /*0038*/ 	.byte	0x04, 0x1c
        /*003a*/ 	.short	(.L_13 - .L_12)


	//   ....[0]....
.L_12:
        /*003c*/ 	.word	0x00000060


	//   ....[1]....
        /*0040*/ 	.word	0x000002e0


	//----- nvinfo : EIATTR_CBANK_PARAM_SIZE
	.align		4
.L_13:
        /*0044*/ 	.byte	0x03, 0x19
        /*0046*/ 	.short	0x0010


	//----- nvinfo : EIATTR_PARAM_CBANK
	.align		4
        /*0048*/ 	.byte	0x04, 0x0a
        /*004a*/ 	.short	(.L_15 - .L_14)
	.align		4
.L_14:
        /*004c*/ 	.word	index@(.nv.constant0._Z15mean_kernel_devPKfPf)
        /*0050*/ 	.short	0x0380
        /*0052*/ 	.short	0x0010


	//----- nvinfo : EIATTR_SW_WAR
	.align		4
.L_15:
        /*0054*/ 	.byte	0x04, 0x36
        /*0056*/ 	.short	(.L_17 - .L_16)
.L_16:
        /*0058*/ 	.word	0x00000008
.L_17:


//--------------------- .nv.callgraph             --------------------------
	.section	.nv.callgraph,"",@"SHT_CUDA_CALLGRAPH"
	.align	4
	.sectionentsize	8
	.align		4
        /*0000*/ 	.word	0x00000000
	.align		4
        /*0004*/ 	.word	0xffffffff
	.align		4
        /*0008*/ 	.word	0x00000000
	.align		4
        /*000c*/ 	.word	0xfffffffe
	.align		4
        /*0010*/ 	.word	0x00000000
	.align		4
        /*0014*/ 	.word	0xfffffffd
	.align		4
        /*0018*/ 	.word	0x00000000
	.align		4
        /*001c*/ 	.word	0xfffffffc


//--------------------- .text._Z15mean_kernel_devPKfPf --------------------------
	.section	.text._Z15mean_kernel_devPKfPf,"ax",@progbits
	.align	128
        .global         _Z15mean_kernel_devPKfPf
        .type           _Z15mean_kernel_devPKfPf,@function
        .size           _Z15mean_kernel_devPKfPf,(.L_x_1 - _Z15mean_kernel_devPKfPf)
        .other          _Z15mean_kernel_devPKfPf,@"STO_CUDA_ENTRY STV_DEFAULT"
_Z15mean_kernel_devPKfPf:
.text._Z15mean_kernel_devPKfPf:
[----:B------:R-:W-:Y:S01]  /*0000*/  LDC R1, c[0x0][0x37c] ;  /* 0x0000df00ff017b82 */ /* 0x000fe20000000800 */
[----:B------:R-:W0:Y:S07]  /*0010*/  S2R R3, SR_TID.X ;  /* 0x0000000000037919 */ /* 0x000e2e0000002100 */
[----:B------:R-:W0:Y:S08]  /*0020*/  S2UR UR4, SR_CTAID.X ;  /* 0x00000000000479c3 */ /* 0x000e300000002500 */
[----:B------:R-:W0:Y:S02]  /*0030*/  LDC R0, c[0x0][0x360] ;  /* 0x0000d800ff007b82 */ /* 0x000e240000000800 */
[----:B0-----:R-:W-:-:S05]  /*0040*/  IMAD R0, R0, UR4, R3 ;  /* 0x0000000400007c24 */ /* 0x001fca000f8e0203 */
[----:B------:R-:W-:-:S13]  /*0050*/  ISETP.GT.AND P0, PT, R0, 0x7f, PT ;  /* 0x0000007f0000780c */ /* 0x000fda0003f04270 */
[----:B------:R-:W-:Y:S05]  /*0060*/  @P0 EXIT ;  /* 0x000000000000094d */ /* 0x000fea0003800000 */
[----:B------:R-:W0:Y:S01]  /*0070*/  LDC.64 R2, c[0x0][0x380] ;  /* 0x0000e000ff027b82 */ /* 0x000e220000000a00 */
[----:B------:R-:W1:Y:S01]  /*0080*/  LDCU.64 UR4, c[0x0][0x358] ;  /* 0x00006b00ff0477ac */ /* 0x000e620008000a00 */
[----:B0-----:R-:W-:-:S05]  /*0090*/  IMAD.WIDE R2, R0, 0x4, R2 ;  /* 0x0000000400027825 */ /* 0x001fca00078e0202 */
[----:B-1----:R-:W2:Y:S04]  /*00a0*/  LDG.E.CONSTANT R10, desc[UR4][R2.64] ;  /* 0x00000004020a7981 */ /* 0x002ea8000c1e9900 */
[----:B------:R-:W3:Y:S04]  /*00b0*/  LDG.E.CONSTANT R11, desc[UR4][R2.64+0x200] ;  /* 0x00020004020b7981 */ /* 0x000ee8000c1e9900 */
[----:B------:R-:W4:Y:S04]  /*00c0*/  LDG.E.CONSTANT R13, desc[UR4][R2.64+0x400] ;  /* 0x00040004020d7981 */ /* 0x000f28000c1e9900 */
[----:B------:R-:W5:Y:S04]  /*00d0*/  LDG.E.CONSTANT R15, desc[UR4][R2.64+0x600] ;  /* 0x00060004020f7981 */ /* 0x000f68000c1e9900 */
        /* <DEDUP_REMOVED lines=11> */
[----:B------:R0:W5:Y:S02]  /*0190*/  LDG.E.CONSTANT R9, desc[UR4][R2.64+0x1e00] ;  /* 0x001e000402097981 */ /* 0x000164000c1e9900 */
[----:B0-----:R-:W0:Y:S02]  /*01a0*/  LDC.64 R2, c[0x0][0x388] ;  /* 0x0000e200ff027b82 */ /* 0x001e240000000a00 */
[----:B0-----:R-:W-:-:S04]  /*01b0*/  IMAD.WIDE R2, R0, 0x4, R2 ;  /* 0x0000000400027825 */ /* 0x001fc800078e0202 */
[----:B--2---:R-:W-:-:S04]  /*01c0*/  FADD R10, RZ, R10 ;  /* 0x0000000aff0a7221 */ /* 0x004fc80000000000 */
[----:B---3--:R-:W-:-:S04]  /*01d0*/  FADD R10, R10, R11 ;  /* 0x0000000b0a0a7221 */ /* 0x008fc80000000000 */
[----:B----4-:R-:W-:-:S04]  /*01e0*/  FADD R10, R10, R13 ;  /* 0x0000000d0a0a7221 */ /* 0x010fc80000000000 */
[----:B-----5:R-:W-:-:S04]  /*01f0*/  FADD R10, R10, R15 ;  /* 0x0000000f0a0a7221 */ /* 0x020fc80000000000 */
[----:B------:R-:W-:-:S04]  /*0200*/  FADD R10, R10, R17 ;  /* 0x000000110a0a7221 */ /* 0x000fc80000000000 */
        /* <DEDUP_REMOVED lines=11> */
[----:B------:R-:W-:-:S05]  /*02c0*/  FMUL R5, R8, 0.0625 ;  /* 0x3d80000008057820 */ /* 0x000fca0000400000 */
[----:B------:R-:W-:Y:S01]  /*02d0*/  STG.E desc[UR4][R2.64], R5 ;  /* 0x0000000502007986 */ /* 0x000fe2000c101904 */
[----:B------:R-:W-:Y:S05]  /*02e0*/  EXIT ;  /* 0x000000000000794d */ /* 0x000fea0003800000 */
.L_x_0:
[----:B------:R-:W-:-:S00]  /*02f0*/  BRA `(.L_x_0) ;  /* 0xfffffffc00fc7947 */ /* 0x000fc0000383ffff */
[----:B------:R-:W-:-:S00]  /*0300*/  NOP ;  /* 0x0000000000007918 */ /* 0x000fc00000000000 */
[----:B------:R-:W-:-:S00]  /*0310*/  NOP ;  /* 0x0000000000007918 */ /* 0x000fc00000000000 */
[----:B------:R-:W-:-:S00]  /*0320*/  NOP ;  /* 0x0000000000007918 */ /* 0x000fc00000000000 */
[----:B------:R-:W-:-:S00]  /*0330*/  NOP ;  /* 0x0000000000007918 */ /* 0x000fc00000000000 */
[----:B------:R-:W-:-:S00]  /*0340*/  NOP ;  /* 0x0000000000007918 */ /* 0x000fc00000000000 */
[----:B------:R-:W-:-:S00]  /*0350*/  NOP ;  /* 0x0000000000007918 */ /* 0x000fc00000000000 */
[----:B------:R-:W-:-:S00]  /*0360*/  NOP ;  /* 0x0000000000007918 */ /* 0x000fc00000000000 */
[----:B------:R-:W-:-:S00]  /*0370*/  NOP ;  /* 0x0000000000007918 */ /* 0x000fc00000000000 */
.L_x_1:


//--------------------- .nv.shared.reserved.0     --------------------------
	.section	.nv.shared.reserved.0,"aw",@nobits
	.weak		__nv_reservedSMEM_offset_0_alias
	.size		__nv_reservedSMEM_offset_0_alias, 0, 64
	.other		__nv_reservedSMEM_offset_0_alias,@"STO_CUDA_RESERVED_SHARED STV_DEFAULT"
__nv_reservedSMEM_offset_0_alias:
	.zero		0
	.zero		64


//--------------------- .nv.constant0._Z15mean_kernel_devPKfPf --------------------------
	.section	.nv.constant0._Z15mean_kernel_devPKfPf,"a",@progbits
	.sectionflags	@""
	.align	4
.nv.constant0._Z15mean_kernel_devPKfPf:
	.zero		912


//--------------------- SYMBOLS --------------------------

	.type		.nv.reservedSmem.offset0,@object
	.size		.nv.reservedSmem.offset0,0x4
